//
// Generated by NVIDIA NVVM Compiler
//
// Compiler Build ID: CL-36424714
// Cuda compilation tools, release 13.0, V13.0.88
// Based on NVVM 20.0.0
//

.version 9.0
.target sm_100
.address_size 64

	// .globl	_Z17kernel_visualizarv
.extern .func  (.param .b32 func_retval0) vprintf
(
	.param .b64 vprintf_param_0,
	.param .b64 vprintf_param_1
)
;
.global .align 1 .b8 $str[55] = {72, 111, 108, 97, 32, 100, 101, 115, 100, 101, 32, 101, 108, 32, 104, 105, 108, 111, 32, 37, 100, 32, 40, 116, 104, 114, 101, 97, 100, 73, 100, 120, 46, 120, 61, 37, 100, 44, 32, 98, 108, 111, 99, 107, 73, 100, 120, 46, 120, 61, 37, 100, 41, 10};

.visible .entry _Z17kernel_visualizarv()
{
	.local .align 8 .b8 	__local_depot0[16];
	.reg .b64 	%SP;
	.reg .b64 	%SPL;
	.reg .b32 	%r<7>;
	.reg .b64 	%rd<5>;

	mov.u64 	%SPL, __local_depot0;
	cvta.local.u64 	%SP, %SPL;
	add.u64 	%rd1, %SP, 0;
	add.u64 	%rd2, %SPL, 0;
	mov.u32 	%r1, %tid.x;
	mov.u32 	%r2, %ctaid.x;
	mov.u32 	%r3, %ntid.x;
	mad.lo.s32 	%r4, %r2, %r3, %r1;
	st.local.v2.u32 	[%rd2], {%r4, %r1};
	st.local.u32 	[%rd2+8], %r2;
	mov.u64 	%rd3, $str;
	cvta.global.u64 	%rd4, %rd3;
	{ // callseq 0, 0
	.param .b64 param0;
	st.param.b64 	[param0], %rd4;
	.param .b64 param1;
	st.param.b64 	[param1], %rd1;
	.param .b32 retval0;
	call.uni (retval0), 
	vprintf, 
	(
	param0, 
	param1
	);
	ld.param.b32 	%r5, [retval0];
	} // callseq 0
	ret;

}


// ===== COMPILED SASS (sm_100) =====

	.target	sm_100

	.elftype	@"ET_EXEC"


//--------------------- .note.nv.tkinfo           --------------------------
	.section	.note.nv.tkinfo,"",@"SHT_NOTE"
	.sectionflags	@"SHF_NOTE_NV_TKINFO"
	.tkinfo
        /*0018*/ 	.word	0x00000002
        /*0030*/ 	.string	""
        /*0030*/ 	.string	"ptxas"
        /*0030*/ 	.string	"Cuda compilation tools, release 13.0, V13.0.88"
        /*0030*/ 	.string	"Build cuda_13.0.r13.0/compiler.36424714_0"
        /*0030*/ 	.string	"-arch sm_100 -m 64 "



//--------------------- .note.nv.cuinfo           --------------------------
	.section	.note.nv.cuinfo,"",@"SHT_NOTE"
	.sectionflags	@"SHF_NOTE_NV_CUINFO"
        /*0018*/ 	.short	0x0002
        /*001a*/ 	.short	0x0064
        /*001c*/ 	.short	0x0082
	.zero		2


//--------------------- .nv.info                  --------------------------
	.section	.nv.info,"",@"SHT_CUDA_INFO"
	.align	4


	//----- nvinfo : EIATTR_REGCOUNT
	.align		4
        /*0000*/ 	.byte	0x04, 0x2f
        /*0002*/ 	.short	(.L_2 - .L_1)
	.align		4
.L_1:
        /*0004*/ 	.word	index@(_Z17kernel_visualizarv)
        /*0008*/ 	.word	0x00000018


	//----- nvinfo : EIATTR_FRAME_SIZE
	.align		4
.L_2:
        /*000c*/ 	.byte	0x04, 0x11
        /*000e*/ 	.short	(.L_4 - .L_3)
	.align		4
.L_3:
        /*0010*/ 	.word	index@(_Z17kernel_visualizarv)
        /*0014*/ 	.word	0x00000010


	//----- nvinfo : EIATTR_MIN_STACK_SIZE
	.align		4
.L_4:
        /*0018*/ 	.byte	0x04, 0x12
        /*001a*/ 	.short	(.L_6 - .L_5)
	.align		4
.L_5:
        /*001c*/ 	.word	index@(_Z17kernel_visualizarv)
        /*0020*/ 	.word	0x00000010
.L_6:


//--------------------- .nv.compat                --------------------------
	.section	.nv.compat,"",@"SHT_CUDA_COMPAT_INFO"
	.align	4
        /*0000*/ 	.byte	0x02, 0x09, 0x00, 0x00, 0x02, 0x02, 0x01, 0x00, 0x02, 0x05, 0x05, 0x00, 0x03, 0x07, 0x01, 0x01
        /*0010*/ 	.byte	0x02, 0x03, 0x00, 0x00, 0x02, 0x06, 0x01, 0x00, 0x04, 0x0b, 0x08, 0x00, 0x09, 0x00, 0x00, 0x00
        /*0020*/ 	.byte	0x00, 0x00, 0x00, 0x00


//--------------------- .nv.info._Z17kernel_visualizarv --------------------------
	.section	.nv.info._Z17kernel_visualizarv,"",@"SHT_CUDA_INFO"
	.sectionflags	@""
	.align	4


	//----- nvinfo : EIATTR_CUDA_API_VERSION
	.align		4
        /*0000*/ 	.byte	0x04, 0x37
        /*0002*/ 	.short	(.L_8 - .L_7)
.L_7:
        /*0004*/ 	.word	0x00000082


	//----- nvinfo : EIATTR_SPARSE_MMA_MASK
	.align		4
.L_8:
        /*0008*/ 	.byte	0x03, 0x50
        /*000a*/ 	.short	0x0000


	//----- nvinfo : EIATTR_MAXREG_COUNT
	.align		4
        /*000c*/ 	.byte	0x03, 0x1b
        /*000e*/ 	.short	0x00ff


	//----- nvinfo : EIATTR_EXTERNS
	.align		4
        /*0010*/ 	.byte	0x04, 0x0f
        /*0012*/ 	.short	(.L_10 - .L_9)


	//   ....[0]....
	.align		4
.L_9:
        /*0014*/ 	.word	index@(vprintf)


	//----- nvinfo : EIATTR_MERCURY_ISA_VERSION
	.align		4
.L_10:
        /*0018*/ 	.byte	0x03, 0x5f
        /*001a*/ 	.short	0x0101


	//----- nvinfo : EIATTR_VRC_CTA_INIT_COUNT
	.align		4
        /*001c*/ 	.byte	0x02, 0x4a
	.zero		1
	.zero		1


	//----- nvinfo : EIATTR_SYSCALL_OFFSETS
	.align		4
        /*0020*/ 	.byte	0x04, 0x46
        /*0022*/ 	.short	(.L_12 - .L_11)


	//   ....[0]....
.L_11:
        /*0024*/ 	.word	0x00000120


	//----- nvinfo : EIATTR_EXIT_INSTR_OFFSETS
	.align		4
.L_12:
        /*0028*/ 	.byte	0x04, 0x1c
        /*002a*/ 	.short	(.L_14 - .L_13)


	//   ....[0]....
.L_13:
        /*002c*/ 	.word	0x00000130


	//----- nvinfo : EIATTR_SW_WAR
	.align		4
.L_14:
        /*0030*/ 	.byte	0x04, 0x36
        /*0032*/ 	.short	(.L_16 - .L_15)
.L_15:
        /*0034*/ 	.word	0x00000008
.L_16:


//--------------------- .nv.callgraph             --------------------------
	.section	.nv.callgraph,"",@"SHT_CUDA_CALLGRAPH"
	.align	4
	.sectionentsize	8
	.align		4
        /*0000*/ 	.word	0x00000000
	.align		4
        /*0004*/ 	.word	0xffffffff
	.align		4
        /*0008*/ 	.word	index@(_Z17kernel_visualizarv)
	.align		4
        /*000c*/ 	.word	index@(vprintf)
	.align		4
        /*0010*/ 	.word	0x00000000
	.align		4
        /*0014*/ 	.word	0xfffffffe
	.align		4
        /*0018*/ 	.word	0x00000000
	.align		4
        /*001c*/ 	.word	0xfffffffd
	.align		4
        /*0020*/ 	.word	0x00000000
	.align		4
        /*0024*/ 	.word	0xfffffffc


//--------------------- .nv.constant4             --------------------------
	.section	.nv.constant4,"a",@progbits
	.align	8
	.align		8
.nv.constant4:
        /*0000*/ 	.dword	vprintf
	.align		8
        /*0008*/ 	.dword	$str


//--------------------- .text._Z17kernel_visualizarv --------------------------
	.section	.text._Z17kernel_visualizarv,"ax",@progbits
	.align	128
        .global         _Z17kernel_visualizarv
        .type           _Z17kernel_visualizarv,@function
        .size           _Z17kernel_visualizarv,(.L_x_2 - _Z17kernel_visualizarv)
        .other          _Z17kernel_visualizarv,@"STO_CUDA_ENTRY STV_DEFAULT"
_Z17kernel_visualizarv:
.text._Z17kernel_visualizarv:
[----:B------:R-:W0:Y:S01]  /*0000*/  LDC R1, c[0x0][0x37c] ;  /* 0x0000df00ff017b82 */ /* 0x000e220000000800 */
[----:B------:R-:W1:Y:S01]  /*0010*/  S2R R10, SR_CTAID.X ;  /* 0x00000000000a7919 */ /* 0x000e620000002500 */
[----:B------:R-:W2:Y:S01]  /*0020*/  LDCU UR5, c[0x0][0x2fc] ;  /* 0x00005f80ff0577ac */ /* 0x000ea20008000800 */
[----:B0-----:R-:W-:Y:S01]  /*0030*/  VIADD R1, R1, 0xfffffff0 ;  /* 0xfffffff001017836 */ /* 0x001fe20000000000 */
[----:B------:R-:W-:Y:S01]  /*0040*/  MOV R0, 0x0 ;  /* 0x0000000000007802 */ /* 0x000fe20000000f00 */
[----:B------:R-:W0:Y:S01]  /*0050*/  S2R R3, SR_TID.X ;  /* 0x0000000000037919 */ /* 0x000e220000002100 */
[----:B------:R-:W0:Y:S02]  /*0060*/  LDCU UR6, c[0x0][0x360] ;  /* 0x00006c00ff0677ac */ /* 0x000e240008000800 */
[----:B------:R3:W4:Y:S01]  /*0070*/  LDC.64 R8, c[0x4][R0] ;  /* 0x0100000000087b82 */ /* 0x0007220000000a00 */
[----:B------:R-:W5:Y:S02]  /*0080*/  LDCU UR4, c[0x0][0x2f8] ;  /* 0x00005f00ff0477ac */ /* 0x000f640008000800 */
[----:B-----5:R-:W-:Y:S01]  /*0090*/  IADD3 R6, P0, PT, R1, UR4, RZ ;  /* 0x0000000401067c10 */ /* 0x020fe2000ff1e0ff */
[----:B-1----:R3:W-:Y:S04]  /*00a0*/  STL [R1+0x8], R10 ;  /* 0x0000080a01007387 */ /* 0x0027e80000100800 */
[----:B--2---:R-:W-:-:S02]  /*00b0*/  IMAD.X R7, RZ, RZ, UR5, P0 ;  /* 0x00000005ff077e24 */ /* 0x004fc400080e06ff */
[----:B0-----:R-:W-:Y:S01]  /*00c0*/  IMAD R2, R10, UR6, R3 ;  /* 0x000000060a027c24 */ /* 0x001fe2000f8e0203 */
[----:B------:R-:W0:Y:S04]  /*00d0*/  LDCU.64 UR6, c[0x4][0x8] ;  /* 0x01000100ff0677ac */ /* 0x000e280008000a00 */
[----:B------:R3:W-:Y:S01]  /*00e0*/  STL.64 [R1], R2 ;  /* 0x0000000201007387 */ /* 0x0007e20000100a00 */
[----:B0-----:R-:W-:Y:S01]  /*00f0*/  IMAD.U32 R4, RZ, RZ, UR6 ;  /* 0x00000006ff047e24 */ /* 0x001fe2000f8e00ff */
[----:B---34-:R-:W-:-:S07]  /*0100*/  MOV R5, UR7 ;  /* 0x0000000700057c02 */ /* 0x018fce0008000f00 */
[----:B------:R-:W-:-:S07]  /*0110*/  LEPC R20, `(.L_x_0) ;  /* 0x000000001014794e */ /* 0x000fce0000000000 */
[----:B------:R-:W-:Y:S05]  /*0120*/  CALL.ABS.NOINC R8 ;  /* 0x0000000008007343 */ /* 0x000fea0003c00000 */
.L_x_0:
[----:B------:R-:W-:Y:S05]  /*0130*/  EXIT ;  /* 0x000000000000794d */ /* 0x000fea0003800000 */
.L_x_1:
[----:B------:R-:W-:-:S00]  /*0140*/  BRA `(.L_x_1) ;  /* 0xfffffffc00fc7947 */ /* 0x000fc0000383ffff */
[----:B------:R-:W-:-:S00]  /*0150*/  NOP ;  /* 0x0000000000007918 */ /* 0x000fc00000000000 */
        /* <DEDUP_REMOVED lines=10> */
.L_x_2:


//--------------------- .nv.global.init           --------------------------
	.section	.nv.global.init,"aw",@progbits
.nv.global.init:
	.type		$str,@object
	.size		$str,(.L_0 - $str)
$str:
        /*0000*/ 	.byte	0x48, 0x6f, 0x6c, 0x61, 0x20, 0x64, 0x65, 0x73, 0x64, 0x65, 0x20, 0x65, 0x6c, 0x20, 0x68, 0x69
        /*0010*/ 	.byte	0x6c, 0x6f, 0x20, 0x25, 0x64, 0x20, 0x28, 0x74, 0x68, 0x72, 0x65, 0x61, 0x64, 0x49, 0x64, 0x78
        /*0020*/ 	.byte	0x2e, 0x78, 0x3d, 0x25, 0x64, 0x2c, 0x20, 0x62, 0x6c, 0x6f, 0x63, 0x6b, 0x49, 0x64, 0x78, 0x2e
        /*0030*/ 	.byte	0x78, 0x3d, 0x25, 0x64, 0x29, 0x0a, 0x00
.L_0:


//--------------------- .nv.shared.reserved.0     --------------------------
	.section	.nv.shared.reserved.0,"aw",@nobits
	.weak		__nv_reservedSMEM_offset_0_alias
	.size		__nv_reservedSMEM_offset_0_alias, 0, 64
	.other		__nv_reservedSMEM_offset_0_alias,@"STO_CUDA_RESERVED_SHARED STV_DEFAULT"
__nv_reservedSMEM_offset_0_alias:
	.zero		0
	.zero		64


//--------------------- .nv.constant0._Z17kernel_visualizarv --------------------------
	.section	.nv.constant0._Z17kernel_visualizarv,"a",@progbits
	.sectionflags	@""
	.align	4
.nv.constant0._Z17kernel_visualizarv:
	.zero		896


//--------------------- SYMBOLS --------------------------

	.type		.nv.reservedSmem.offset0,@object
	.size		.nv.reservedSmem.offset0,0x4
	.type		vprintf,@function
